//
// Generated by NVIDIA NVVM Compiler
//
// Compiler Build ID: CL-36424714
// Cuda compilation tools, release 13.0, V13.0.88
// Based on NVVM 20.0.0
//

.version 9.0
.target sm_100
.address_size 64

	// .globl	_Z11fftshiftc2dP6float2iii

.visible .entry _Z11fftshiftc2dP6float2iii(
	.param .u64 .ptr .align 1 _Z11fftshiftc2dP6float2iii_param_0,
	.param .u32 _Z11fftshiftc2dP6float2iii_param_1,
	.param .u32 _Z11fftshiftc2dP6float2iii_param_2,
	.param .u32 _Z11fftshiftc2dP6float2iii_param_3
)
{
	.reg .pred 	%p<6>;
	.reg .b32 	%r<32>;
	.reg .b32 	%f<6>;
	.reg .b64 	%rd<5>;

	ld.param.u64 	%rd1, [_Z11fftshiftc2dP6float2iii_param_0];
	ld.param.u32 	%r4, [_Z11fftshiftc2dP6float2iii_param_1];
	ld.param.u32 	%r6, [_Z11fftshiftc2dP6float2iii_param_2];
	ld.param.u32 	%r7, [_Z11fftshiftc2dP6float2iii_param_3];
	mov.u32 	%r8, %ntid.x;
	mov.u32 	%r9, %ctaid.x;
	mov.u32 	%r10, %tid.x;
	mad.lo.s32 	%r1, %r8, %r9, %r10;
	mov.u32 	%r11, %ntid.y;
	mov.u32 	%r12, %ctaid.y;
	mov.u32 	%r13, %tid.y;
	mad.lo.s32 	%r14, %r11, %r12, %r13;
	mov.u32 	%r15, %ntid.z;
	mov.u32 	%r16, %ctaid.z;
	mov.u32 	%r17, %tid.z;
	mad.lo.s32 	%r3, %r15, %r16, %r17;
	setp.ge.s32 	%p1, %r1, %r4;
	setp.ge.s32 	%p2, %r14, %r6;
	or.pred  	%p3, %p1, %p2;
	setp.ge.s32 	%p4, %r3, %r7;
	or.pred  	%p5, %p3, %p4;
	@%p5 bra 	$L__BB0_2;
	cvta.to.global.u64 	%rd2, %rd1;
	add.s32 	%r18, %r1, 1;
	shr.u32 	%r19, %r18, 31;
	add.s32 	%r20, %r18, %r19;
	and.b32  	%r21, %r20, 2147483646;
	sub.s32 	%r22, %r18, %r21;
	shl.b32 	%r23, %r22, 1;
	sub.s32 	%r24, 1, %r23;
	shl.b32 	%r25, %r14, 1;
	not.b32 	%r26, %r25;
	and.b32  	%r27, %r26, 2;
	sub.s32 	%r28, 1, %r27;
	mul.lo.s32 	%r29, %r24, %r28;
	mad.lo.s32 	%r30, %r6, %r3, %r14;
	mad.lo.s32 	%r31, %r30, %r4, %r1;
	cvt.rn.f32.s32 	%f1, %r29;
	mul.wide.s32 	%rd3, %r31, 8;
	add.s64 	%rd4, %rd2, %rd3;
	ld.global.v2.f32 	{%f2, %f3}, [%rd4];
	mul.f32 	%f4, %f2, %f1;
	mul.f32 	%f5, %f3, %f1;
	st.global.v2.f32 	[%rd4], {%f4, %f5};
$L__BB0_2:
	ret;

}
	// .globl	_Z11fftshiftc3dP6float2ii
.visible .entry _Z11fftshiftc3dP6float2ii(
	.param .u64 .ptr .align 1 _Z11fftshiftc3dP6float2ii_param_0,
	.param .u32 _Z11fftshiftc3dP6float2ii_param_1,
	.param .u32 _Z11fftshiftc3dP6float2ii_param_2
)
{
	.reg .pred 	%p<4>;
	.reg .b32 	%r<37>;
	.reg .b32 	%f<6>;
	.reg .b64 	%rd<5>;

	ld.param.u64 	%rd1, [_Z11fftshiftc3dP6float2ii_param_0];
	ld.param.u32 	%r5, [_Z11fftshiftc3dP6float2ii_param_1];
	ld.param.u32 	%r6, [_Z11fftshiftc3dP6float2ii_param_2];
	mov.u32 	%r7, %ntid.x;
	mov.u32 	%r8, %ctaid.x;
	mov.u32 	%r9, %tid.x;
	mad.lo.s32 	%r1, %r7, %r8, %r9;
	mov.u32 	%r10, %ntid.y;
	mov.u32 	%r11, %ctaid.y;
	mov.u32 	%r12, %tid.y;
	mad.lo.s32 	%r13, %r10, %r11, %r12;
	mov.u32 	%r14, %ntid.z;
	mov.u32 	%r15, %ctaid.z;
	mov.u32 	%r16, %tid.z;
	mad.lo.s32 	%r3, %r14, %r15, %r16;
	max.s32 	%r17, %r1, %r13;
	setp.ge.s32 	%p1, %r17, %r5;
	setp.ge.s32 	%p2, %r3, %r6;
	or.pred  	%p3, %p1, %p2;
	@%p3 bra 	$L__BB1_2;
	cvta.to.global.u64 	%rd2, %rd1;
	add.s32 	%r18, %r1, 1;
	shr.u32 	%r19, %r18, 31;
	add.s32 	%r20, %r18, %r19;
	and.b32  	%r21, %r20, 2147483646;
	sub.s32 	%r22, %r18, %r21;
	shl.b32 	%r23, %r22, 1;
	sub.s32 	%r24, 1, %r23;
	shl.b32 	%r25, %r13, 1;
	not.b32 	%r26, %r25;
	and.b32  	%r27, %r26, 2;
	sub.s32 	%r28, 1, %r27;
	mul.lo.s32 	%r29, %r24, %r28;
	shl.b32 	%r30, %r3, 1;
	not.b32 	%r31, %r30;
	and.b32  	%r32, %r31, 2;
	sub.s32 	%r33, 1, %r32;
	mul.lo.s32 	%r34, %r29, %r33;
	cvt.rn.f32.s32 	%f1, %r34;
	mad.lo.s32 	%r35, %r5, %r3, %r13;
	mad.lo.s32 	%r36, %r35, %r5, %r1;
	mul.wide.s32 	%rd3, %r36, 8;
	add.s64 	%rd4, %rd2, %rd3;
	ld.global.v2.f32 	{%f2, %f3}, [%rd4];
	mul.f32 	%f4, %f2, %f1;
	mul.f32 	%f5, %f3, %f1;
	st.global.v2.f32 	[%rd4], {%f4, %f5};
$L__BB1_2:
	ret;

}


// ===== COMPILED SASS (sm_100) =====

	.target	sm_100

	.elftype	@"ET_EXEC"


//--------------------- .note.nv.tkinfo           --------------------------
	.section	.note.nv.tkinfo,"",@"SHT_NOTE"
	.sectionflags	@"SHF_NOTE_NV_TKINFO"
	.tkinfo
        /*0018*/ 	.word	0x00000002
        /*0030*/ 	.string	""
        /*0030*/ 	.string	"ptxas"
        /*0030*/ 	.string	"Cuda compilation tools, release 13.0, V13.0.88"
        /*0030*/ 	.string	"Build cuda_13.0.r13.0/compiler.36424714_0"
        /*0030*/ 	.string	"-arch sm_100 -m 64 "



//--------------------- .note.nv.cuinfo           --------------------------
	.section	.note.nv.cuinfo,"",@"SHT_NOTE"
	.sectionflags	@"SHF_NOTE_NV_CUINFO"
        /*0018*/ 	.short	0x0002
        /*001a*/ 	.short	0x0064
        /*001c*/ 	.short	0x0082
	.zero		2


//--------------------- .nv.info                  --------------------------
	.section	.nv.info,"",@"SHT_CUDA_INFO"
	.align	4


	//----- nvinfo : EIATTR_REGCOUNT
	.align		4
        /*0000*/ 	.byte	0x04, 0x2f
        /*0002*/ 	.short	(.L_1 - .L_0)
	.align		4
.L_0:
        /*0004*/ 	.word	index@(_Z11fftshiftc2dP6float2iii)
        /*0008*/ 	.word	0x0000000a


	//----- nvinfo : EIATTR_FRAME_SIZE
	.align		4
.L_1:
        /*000c*/ 	.byte	0x04, 0x11
        /*000e*/ 	.short	(.L_3 - .L_2)
	.align		4
.L_2:
        /*0010*/ 	.word	index@(_Z11fftshiftc2dP6float2iii)
        /*0014*/ 	.word	0x00000000


	//----- nvinfo : EIATTR_REGCOUNT
	.align		4
.L_3:
        /*0018*/ 	.byte	0x04, 0x2f
        /*001a*/ 	.short	(.L_5 - .L_4)
	.align		4
.L_4:
        /*001c*/ 	.word	index@(_Z11fftshiftc3dP6float2ii)
        /*0020*/ 	.word	0x0000000c


	//----- nvinfo : EIATTR_FRAME_SIZE
	.align		4
.L_5:
        /*0024*/ 	.byte	0x04, 0x11
        /*0026*/ 	.short	(.L_7 - .L_6)
	.align		4
.L_6:
        /*0028*/ 	.word	index@(_Z11fftshiftc3dP6float2ii)
        /*002c*/ 	.word	0x00000000


	//----- nvinfo : EIATTR_MIN_STACK_SIZE
	.align		4
.L_7:
        /*0030*/ 	.byte	0x04, 0x12
        /*0032*/ 	.short	(.L_9 - .L_8)
	.align		4
.L_8:
        /*0034*/ 	.word	index@(_Z11fftshiftc3dP6float2ii)
        /*0038*/ 	.word	0x00000000


	//----- nvinfo : EIATTR_MIN_STACK_SIZE
	.align		4
.L_9:
        /*003c*/ 	.byte	0x04, 0x12
        /*003e*/ 	.short	(.L_11 - .L_10)
	.align		4
.L_10:
        /*0040*/ 	.word	index@(_Z11fftshiftc2dP6float2iii)
        /*0044*/ 	.word	0x00000000
.L_11:


//--------------------- .nv.compat                --------------------------
	.section	.nv.compat,"",@"SHT_CUDA_COMPAT_INFO"
	.align	4
        /*0000*/ 	.byte	0x02, 0x09, 0x00, 0x00, 0x02, 0x02, 0x01, 0x00, 0x02, 0x05, 0x05, 0x00, 0x03, 0x07, 0x01, 0x01
        /*0010*/ 	.byte	0x02, 0x03, 0x00, 0x00, 0x02, 0x06, 0x01, 0x00, 0x04, 0x0b, 0x08, 0x00, 0x09, 0x00, 0x00, 0x00
        /*0020*/ 	.byte	0x00, 0x00, 0x00, 0x00


//--------------------- .nv.info._Z11fftshiftc3dP6float2ii --------------------------
	.section	.nv.info._Z11fftshiftc3dP6float2ii,"",@"SHT_CUDA_INFO"
	.sectionflags	@""
	.align	4


	//----- nvinfo : EIATTR_CUDA_API_VERSION
	.align		4
        /*0000*/ 	.byte	0x04, 0x37
        /*0002*/ 	.short	(.L_13 - .L_12)
.L_12:
        /*0004*/ 	.word	0x00000082


	//----- nvinfo : EIATTR_KPARAM_INFO
	.align		4
.L_13:
        /*0008*/ 	.byte	0x04, 0x17
        /*000a*/ 	.short	(.L_15 - .L_14)
.L_14:
        /*000c*/ 	.word	0x00000000
        /*0010*/ 	.short	0x0002
        /*0012*/ 	.short	0x000c
        /*0014*/ 	.byte	0x00, 0xf0, 0x11, 0x00


	//----- nvinfo : EIATTR_KPARAM_INFO
	.align		4
.L_15:
        /*0018*/ 	.byte	0x04, 0x17
        /*001a*/ 	.short	(.L_17 - .L_16)
.L_16:
        /*001c*/ 	.word	0x00000000
        /*0020*/ 	.short	0x0001
        /*0022*/ 	.short	0x0008
        /*0024*/ 	.byte	0x00, 0xf0, 0x11, 0x00


	//----- nvinfo : EIATTR_KPARAM_INFO
	.align		4
.L_17:
        /*0028*/ 	.byte	0x04, 0x17
        /*002a*/ 	.short	(.L_19 - .L_18)
.L_18:
        /*002c*/ 	.word	0x00000000
        /*0030*/ 	.short	0x0000
        /*0032*/ 	.short	0x0000
        /*0034*/ 	.byte	0x00, 0xf5, 0x21, 0x00


	//----- nvinfo : EIATTR_SPARSE_MMA_MASK
	.align		4
.L_19:
        /*0038*/ 	.byte	0x03, 0x50
        /*003a*/ 	.short	0x0000


	//----- nvinfo : EIATTR_MAXREG_COUNT
	.align		4
        /*003c*/ 	.byte	0x03, 0x1b
        /*003e*/ 	.short	0x00ff


	//----- nvinfo : EIATTR_MERCURY_ISA_VERSION
	.align		4
        /*0040*/ 	.byte	0x03, 0x5f
        /*0042*/ 	.short	0x0101


	//----- nvinfo : EIATTR_VRC_CTA_INIT_COUNT
	.align		4
        /*0044*/ 	.byte	0x02, 0x4a
	.zero		1
	.zero		1


	//----- nvinfo : EIATTR_EXIT_INSTR_OFFSETS
	.align		4
        /*0048*/ 	.byte	0x04, 0x1c
        /*004a*/ 	.short	(.L_21 - .L_20)


	//   ....[0]....
.L_20:
        /*004c*/ 	.word	0x00000110


	//   ....[1]....
        /*0050*/ 	.word	0x000002a0


	//----- nvinfo : EIATTR_CBANK_PARAM_SIZE
	.align		4
.L_21:
        /*0054*/ 	.byte	0x03, 0x19
        /*0056*/ 	.short	0x0010


	//----- nvinfo : EIATTR_PARAM_CBANK
	.align		4
        /*0058*/ 	.byte	0x04, 0x0a
        /*005a*/ 	.short	(.L_23 - .L_22)
	.align		4
.L_22:
        /*005c*/ 	.word	index@(.nv.constant0._Z11fftshiftc3dP6float2ii)
        /*0060*/ 	.short	0x0380
        /*0062*/ 	.short	0x0010


	//----- nvinfo : EIATTR_SW_WAR
	.align		4
.L_23:
        /*0064*/ 	.byte	0x04, 0x36
        /*0066*/ 	.short	(.L_25 - .L_24)
.L_24:
        /*0068*/ 	.word	0x00000008
.L_25:


//--------------------- .nv.info._Z11fftshiftc2dP6float2iii --------------------------
	.section	.nv.info._Z11fftshiftc2dP6float2iii,"",@"SHT_CUDA_INFO"
	.sectionflags	@""
	.align	4


	//----- nvinfo : EIATTR_CUDA_API_VERSION
	.align		4
        /*0000*/ 	.byte	0x04, 0x37
        /*0002*/ 	.short	(.L_27 - .L_26)
.L_26:
        /*0004*/ 	.word	0x00000082


	//----- nvinfo : EIATTR_KPARAM_INFO
	.align		4
.L_27:
        /*0008*/ 	.byte	0x04, 0x17
        /*000a*/ 	.short	(.L_29 - .L_28)
.L_28:
        /*000c*/ 	.word	0x00000000
        /*0010*/ 	.short	0x0003
        /*0012*/ 	.short	0x0010
        /*0014*/ 	.byte	0x00, 0xf0, 0x11, 0x00


	//----- nvinfo : EIATTR_KPARAM_INFO
	.align		4
.L_29:
        /*0018*/ 	.byte	0x04, 0x17
        /*001a*/ 	.short	(.L_31 - .L_30)
.L_30:
        /*001c*/ 	.word	0x00000000
        /*0020*/ 	.short	0x0002
        /*0022*/ 	.short	0x000c
        /*0024*/ 	.byte	0x00, 0xf0, 0x11, 0x00


	//----- nvinfo : EIATTR_KPARAM_INFO
	.align		4
.L_31:
        /*0028*/ 	.byte	0x04, 0x17
        /*002a*/ 	.short	(.L_33 - .L_32)
.L_32:
        /*002c*/ 	.word	0x00000000
        /*0030*/ 	.short	0x0001
        /*0032*/ 	.short	0x0008
        /*0034*/ 	.byte	0x00, 0xf0, 0x11, 0x00


	//----- nvinfo : EIATTR_KPARAM_INFO
	.align		4
.L_33:
        /*0038*/ 	.byte	0x04, 0x17
        /*003a*/ 	.short	(.L_35 - .L_34)
.L_34:
        /*003c*/ 	.word	0x00000000
        /*0040*/ 	.short	0x0000
        /*0042*/ 	.short	0x0000
        /*0044*/ 	.byte	0x00, 0xf5, 0x21, 0x00


	//----- nvinfo : EIATTR_SPARSE_MMA_MASK
	.align		4
.L_35:
        /*0048*/ 	.byte	0x03, 0x50
        /*004a*/ 	.short	0x0000


	//----- nvinfo : EIATTR_MAXREG_COUNT
	.align		4
        /*004c*/ 	.byte	0x03, 0x1b
        /*004e*/ 	.short	0x00ff


	//----- nvinfo : EIATTR_MERCURY_ISA_VERSION
	.align		4
        /*0050*/ 	.byte	0x03, 0x5f
        /*0052*/ 	.short	0x0101


	//----- nvinfo : EIATTR_VRC_CTA_INIT_COUNT
	.align		4
        /*0054*/ 	.byte	0x02, 0x4a
	.zero		1
	.zero		1


	//----- nvinfo : EIATTR_EXIT_INSTR_OFFSETS
	.align		4
        /*0058*/ 	.byte	0x04, 0x1c
        /*005a*/ 	.short	(.L_37 - .L_36)


	//   ....[0]....
.L_36:
        /*005c*/ 	.word	0x00000120


	//   ....[1]....
        /*0060*/ 	.word	0x00000270


	//----- nvinfo : EIATTR_CBANK_PARAM_SIZE
	.align		4
.L_37:
        /*0064*/ 	.byte	0x03, 0x19
        /*0066*/ 	.short	0x0014


	//----- nvinfo : EIATTR_PARAM_CBANK
	.align		4
        /*0068*/ 	.byte	0x04, 0x0a
        /*006a*/ 	.short	(.L_39 - .L_38)
	.align		4
.L_38:
        /*006c*/ 	.word	index@(.nv.constant0._Z11fftshiftc2dP6float2iii)
        /*0070*/ 	.short	0x0380
        /*0072*/ 	.short	0x0014


	//----- nvinfo : EIATTR_SW_WAR
	.align		4
.L_39:
        /*0074*/ 	.byte	0x04, 0x36
        /*0076*/ 	.short	(.L_41 - .L_40)
.L_40:
        /*0078*/ 	.word	0x00000008
.L_41:


//--------------------- .nv.callgraph             --------------------------
	.section	.nv.callgraph,"",@"SHT_CUDA_CALLGRAPH"
	.align	4
	.sectionentsize	8
	.align		4
        /*0000*/ 	.word	0x00000000
	.align		4
        /*0004*/ 	.word	0xffffffff
	.align		4
        /*0008*/ 	.word	0x00000000
	.align		4
        /*000c*/ 	.word	0xfffffffe
	.align		4
        /*0010*/ 	.word	0x00000000
	.align		4
        /*0014*/ 	.word	0xfffffffd
	.align		4
        /*0018*/ 	.word	0x00000000
	.align		4
        /*001c*/ 	.word	0xfffffffc


//--------------------- .text._Z11fftshiftc3dP6float2ii --------------------------
	.section	.text._Z11fftshiftc3dP6float2ii,"ax",@progbits
	.align	128
        .global         _Z11fftshiftc3dP6float2ii
        .type           _Z11fftshiftc3dP6float2ii,@function
        .size           _Z11fftshiftc3dP6float2ii,(.L_x_2 - _Z11fftshiftc3dP6float2ii)
        .other          _Z11fftshiftc3dP6float2ii,@"STO_CUDA_ENTRY STV_DEFAULT"
_Z11fftshiftc3dP6float2ii:
.text._Z11fftshiftc3dP6float2ii:
[----:B------:R-:W-:Y:S01]  /*0000*/  LDC R1, c[0x0][0x37c] ;  /* 0x0000df00ff017b82 */ /* 0x000fe20000000800 */
[----:B------:R-:W0:Y:S01]  /*0010*/  S2R R0, SR_CTAID.X ;  /* 0x0000000000007919 */ /* 0x000e220000002500 */
[----:B------:R-:W0:Y:S01]  /*0020*/  LDCU UR4, c[0x0][0x360] ;  /* 0x00006c00ff0477ac */ /* 0x000e220008000800 */
[----:B------:R-:W0:Y:S01]  /*0030*/  S2R R3, SR_TID.X ;  /* 0x0000000000037919 */ /* 0x000e220000002100 */
[----:B------:R-:W1:Y:S01]  /*0040*/  LDCU UR5, c[0x0][0x364] ;  /* 0x00006c80ff0577ac */ /* 0x000e620008000800 */
[----:B------:R-:W1:Y:S01]  /*0050*/  S2R R7, SR_CTAID.Y ;  /* 0x0000000000077919 */ /* 0x000e620000002600 */
[----:B------:R-:W2:Y:S01]  /*0060*/  LDCU UR6, c[0x0][0x368] ;  /* 0x00006d00ff0677ac */ /* 0x000ea20008000800 */
[----:B------:R-:W1:Y:S01]  /*0070*/  S2R R2, SR_TID.Y ;  /* 0x0000000000027919 */ /* 0x000e620000002200 */
[----:B------:R-:W3:Y:S01]  /*0080*/  LDCU.64 UR8, c[0x0][0x388] ;  /* 0x00007100ff0877ac */ /* 0x000ee20008000a00 */
[----:B------:R-:W2:Y:S01]  /*0090*/  S2R R6, SR_CTAID.Z ;  /* 0x0000000000067919 */ /* 0x000ea20000002700 */
[----:B------:R-:W2:Y:S01]  /*00a0*/  S2R R5, SR_TID.Z ;  /* 0x0000000000057919 */ /* 0x000ea20000002300 */
[----:B0-----:R-:W-:-:S02]  /*00b0*/  IMAD R0, R0, UR4, R3 ;  /* 0x0000000400007c24 */ /* 0x001fc4000f8e0203 */
[----:B-1----:R-:W-:-:S05]  /*00c0*/  IMAD R7, R7, UR5, R2 ;  /* 0x0000000507077c24 */ /* 0x002fca000f8e0202 */
[----:B------:R-:W-:Y:S01]  /*00d0*/  VIMNMX R2, PT, PT, R0, R7, !PT ;  /* 0x0000000700027248 */ /* 0x000fe20007fe0100 */
[----:B--2---:R-:W-:-:S05]  /*00e0*/  IMAD R6, R6, UR6, R5 ;  /* 0x0000000606067c24 */ /* 0x004fca000f8e0205 */
[----:B---3--:R-:W-:-:S04]  /*00f0*/  ISETP.GE.AND P0, PT, R6, UR9, PT ;  /* 0x0000000906007c0c */ /* 0x008fc8000bf06270 */
[----:B------:R-:W-:-:S13]  /*0100*/  ISETP.GE.OR P0, PT, R2, UR8, P0 ;  /* 0x0000000802007c0c */ /* 0x000fda0008706670 */
[----:B------:R-:W-:Y:S05]  /*0110*/  @P0 EXIT ;  /* 0x000000000000094d */ /* 0x000fea0003800000 */
[----:B------:R-:W0:Y:S01]  /*0120*/  LDC.64 R2, c[0x0][0x380] ;  /* 0x0000e000ff027b82 */ /* 0x000e220000000a00 */
[----:B------:R-:W1:Y:S01]  /*0130*/  LDCU.64 UR4, c[0x0][0x358] ;  /* 0x00006b00ff0477ac */ /* 0x000e620008000a00 */
[----:B------:R-:W-:-:S04]  /*0140*/  IMAD R5, R6, UR8, R7 ;  /* 0x0000000806057c24 */ /* 0x000fc8000f8e0207 */
[----:B------:R-:W-:-:S04]  /*0150*/  IMAD R5, R5, UR8, R0 ;  /* 0x0000000805057c24 */ /* 0x000fc8000f8e0200 */
[----:B0-----:R-:W-:-:S05]  /*0160*/  IMAD.WIDE R2, R5, 0x8, R2 ;  /* 0x0000000805027825 */ /* 0x001fca00078e0202 */
[----:B-1----:R-:W2:Y:S01]  /*0170*/  LDG.E.64 R4, desc[UR4][R2.64] ;  /* 0x0000000402047981 */ /* 0x002ea2000c1e1b00 */
[----:B------:R-:W-:Y:S02]  /*0180*/  IADD3 R0, PT, PT, R0, 0x1, RZ ;  /* 0x0000000100007810 */ /* 0x000fe40007ffe0ff */
[----:B------:R-:W-:Y:S02]  /*0190*/  SHF.L.U32 R7, R7, 0x1, RZ ;  /* 0x0000000107077819 */ /* 0x000fe400000006ff */
[----:B------:R-:W-:Y:S02]  /*01a0*/  LEA.HI R8, R0, R0, RZ, 0x1 ;  /* 0x0000000000087211 */ /* 0x000fe400078f08ff */
[----:B------:R-:W-:Y:S02]  /*01b0*/  SHF.L.U32 R6, R6, 0x1, RZ ;  /* 0x0000000106067819 */ /* 0x000fe400000006ff */
[----:B------:R-:W-:Y:S01]  /*01c0*/  LOP3.LUT R9, R8, 0x7ffffffe, RZ, 0xc0, !PT ;  /* 0x7ffffffe08097812 */ /* 0x000fe200078ec0ff */
[----:B------:R-:W-:Y:S01]  /*01d0*/  IMAD.MOV.U32 R8, RZ, RZ, 0x1 ;  /* 0x00000001ff087424 */ /* 0x000fe200078e00ff */
[----:B------:R-:W-:-:S02]  /*01e0*/  LOP3.LUT R7, R7, 0x2, RZ, 0xc, !PT ;  /* 0x0000000207077812 */ /* 0x000fc400078e0cff */
[----:B------:R-:W-:Y:S01]  /*01f0*/  LOP3.LUT R6, R6, 0x2, RZ, 0xc, !PT ;  /* 0x0000000206067812 */ /* 0x000fe200078e0cff */
[----:B------:R-:W-:Y:S01]  /*0200*/  IMAD.IADD R9, R0, 0x1, -R9 ;  /* 0x0000000100097824 */ /* 0x000fe200078e0a09 */
[----:B------:R-:W-:Y:S02]  /*0210*/  IADD3 R0, PT, PT, -R7, 0x1, RZ ;  /* 0x0000000107007810 */ /* 0x000fe40007ffe1ff */
[----:B------:R-:W-:Y:S01]  /*0220*/  IADD3 R7, PT, PT, -R6, 0x1, RZ ;  /* 0x0000000106077810 */ /* 0x000fe20007ffe1ff */
[----:B------:R-:W-:-:S04]  /*0230*/  IMAD R9, R9, -0x2, R8 ;  /* 0xfffffffe09097824 */ /* 0x000fc800078e0208 */
[----:B------:R-:W-:-:S04]  /*0240*/  IMAD R0, R9, R0, RZ ;  /* 0x0000000009007224 */ /* 0x000fc800078e02ff */
[----:B------:R-:W-:-:S05]  /*0250*/  IMAD R0, R0, R7, RZ ;  /* 0x0000000700007224 */ /* 0x000fca00078e02ff */
[----:B------:R-:W-:-:S05]  /*0260*/  I2FP.F32.S32 R0, R0 ;  /* 0x0000000000007245 */ /* 0x000fca0000201400 */
[C---:B--2---:R-:W-:Y:S01]  /*0270*/  FMUL R4, R0.reuse, R4 ;  /* 0x0000000400047220 */ /* 0x044fe20000400000 */
[----:B------:R-:W-:-:S05]  /*0280*/  FMUL R5, R0, R5 ;  /* 0x0000000500057220 */ /* 0x000fca0000400000 */
[----:B------:R-:W-:Y:S01]  /*0290*/  STG.E.64 desc[UR4][R2.64], R4 ;  /* 0x0000000402007986 */ /* 0x000fe2000c101b04 */
[----:B------:R-:W-:Y:S05]  /*02a0*/  EXIT ;  /* 0x000000000000794d */ /* 0x000fea0003800000 */
.L_x_0:
[----:B------:R-:W-:-:S00]  /*02b0*/  BRA `(.L_x_0) ;  /* 0xfffffffc00fc7947 */ /* 0x000fc0000383ffff */
[----:B------:R-:W-:-:S00]  /*02c0*/  NOP ;  /* 0x0000000000007918 */ /* 0x000fc00000000000 */
        /* <DEDUP_REMOVED lines=11> */
.L_x_2:


//--------------------- .text._Z11fftshiftc2dP6float2iii --------------------------
	.section	.text._Z11fftshiftc2dP6float2iii,"ax",@progbits
	.align	128
        .global         _Z11fftshiftc2dP6float2iii
        .type           _Z11fftshiftc2dP6float2iii,@function
        .size           _Z11fftshiftc2dP6float2iii,(.L_x_3 - _Z11fftshiftc2dP6float2iii)
        .other          _Z11fftshiftc2dP6float2iii,@"STO_CUDA_ENTRY STV_DEFAULT"
_Z11fftshiftc2dP6float2iii:
.text._Z11fftshiftc2dP6float2iii:
[----:B------:R-:W-:Y:S01]  /*0000*/  LDC R1, c[0x0][0x37c] ;  /* 0x0000df00ff017b82 */ /* 0x000fe20000000800 */
[----:B------:R-:W0:Y:S01]  /*0010*/  S2R R6, SR_CTAID.Y ;  /* 0x0000000000067919 */ /* 0x000e220000002600 */
[----:B------:R-:W1:Y:S01]  /*0020*/  LDCU UR4, c[0x0][0x360] ;  /* 0x00006c00ff0477ac */ /* 0x000e620008000800 */
[----:B------:R-:W0:Y:S01]  /*0030*/  S2R R5, SR_TID.Y ;  /* 0x0000000000057919 */ /* 0x000e220000002200 */
[----:B------:R-:W0:Y:S01]  /*0040*/  LDCU UR5, c[0x0][0x364] ;  /* 0x00006c80ff0577ac */ /* 0x000e220008000800 */
[----:B------:R-:W1:Y:S01]  /*0050*/  S2R R0, SR_CTAID.X ;  /* 0x0000000000007919 */ /* 0x000e620000002500 */
[----:B------:R-:W2:Y:S01]  /*0060*/  LDCU.64 UR8, c[0x0][0x388] ;  /* 0x00007100ff0877ac */ /* 0x000ea20008000a00 */
[----:B------:R-:W1:Y:S01]  /*0070*/  S2R R3, SR_TID.X ;  /* 0x0000000000037919 */ /* 0x000e620000002100 */
[----:B------:R-:W3:Y:S01]  /*0080*/  LDCU UR6, c[0x0][0x368] ;  /* 0x00006d00ff0677ac */ /* 0x000ee20008000800 */
[----:B------:R-:W3:Y:S01]  /*0090*/  S2R R2, SR_CTAID.Z ;  /* 0x0000000000027919 */ /* 0x000ee20000002700 */
[----:B------:R-:W4:Y:S01]  /*00a0*/  LDCU UR7, c[0x0][0x390] ;  /* 0x00007200ff0777ac */ /* 0x000f220008000800 */
[----:B------:R-:W3:Y:S01]  /*00b0*/  S2R R7, SR_TID.Z ;  /* 0x0000000000077919 */ /* 0x000ee20000002300 */
[----:B0-----:R-:W-:-:S05]  /*00c0*/  IMAD R6, R6, UR5, R5 ;  /* 0x0000000506067c24 */ /* 0x001fca000f8e0205 */
[----:B--2---:R-:W-:Y:S01]  /*00d0*/  ISETP.GE.AND P0, PT, R6, UR9, PT ;  /* 0x0000000906007c0c */ /* 0x004fe2000bf06270 */
[----:B-1----:R-:W-:-:S05]  /*00e0*/  IMAD R0, R0, UR4, R3 ;  /* 0x0000000400007c24 */ /* 0x002fca000f8e0203 */
[----:B------:R-:W-:Y:S01]  /*00f0*/  ISETP.GE.OR P0, PT, R0, UR8, P0 ;  /* 0x0000000800007c0c */ /* 0x000fe20008706670 */
[----:B---3--:R-:W-:-:S05]  /*0100*/  IMAD R5, R2, UR6, R7 ;  /* 0x0000000602057c24 */ /* 0x008fca000f8e0207 */
[----:B----4-:R-:W-:-:S13]  /*0110*/  ISETP.GE.OR P0, PT, R5, UR7, P0 ;  /* 0x0000000705007c0c */ /* 0x010fda0008706670 */
        /* <DEDUP_REMOVED lines=10> */
[----:B------:R-:W-:Y:S02]  /*01c0*/  LOP3.LUT R6, R6, 0x2, RZ, 0xc, !PT ;  /* 0x0000000206067812 */ /* 0x000fe400078e0cff */
[----:B------:R-:W-:Y:S02]  /*01d0*/  LOP3.LUT R7, R7, 0x7ffffffe, RZ, 0xc0, !PT ;  /* 0x7ffffffe07077812 */ /* 0x000fe400078ec0ff */
[----:B------:R-:W-:-:S02]  /*01e0*/  IADD3 R6, PT, PT, -R6, 0x1, RZ ;  /* 0x0000000106067810 */ /* 0x000fc40007ffe1ff */
[----:B------:R-:W-:Y:S01]  /*01f0*/  IADD3 R7, PT, PT, R0, -R7, RZ ;  /* 0x8000000700077210 */ /* 0x000fe20007ffe0ff */
[----:B------:R-:W-:-:S05]  /*0200*/  HFMA2 R0, -RZ, RZ, 0, 5.9604644775390625e-08 ;  /* 0x00000001ff007431 */ /* 0x000fca00000001ff */
[----:B------:R-:W-:-:S04]  /*0210*/  IMAD R7, R7, -0x2, R0 ;  /* 0xfffffffe07077824 */ /* 0x000fc800078e0200 */
[----:B------:R-:W-:-:S05]  /*0220*/  IMAD R6, R7, R6, RZ ;  /* 0x0000000607067224 */ /* 0x000fca00078e02ff */
[----:B------:R-:W-:-:S05]  /*0230*/  I2FP.F32.S32 R6, R6 ;  /* 0x0000000600067245 */ /* 0x000fca0000201400 */
[C---:B--2---:R-:W-:Y:S01]  /*0240*/  FMUL R4, R6.reuse, R4 ;  /* 0x0000000406047220 */ /* 0x044fe20000400000 */
[----:B------:R-:W-:-:S05]  /*0250*/  FMUL R5, R6, R5 ;  /* 0x0000000506057220 */ /* 0x000fca0000400000 */
[----:B------:R-:W-:Y:S01]  /*0260*/  STG.E.64 desc[UR4][R2.64], R4 ;  /* 0x0000000402007986 */ /* 0x000fe2000c101b04 */
[----:B------:R-:W-:Y:S05]  /*0270*/  EXIT ;  /* 0x000000000000794d */ /* 0x000fea0003800000 */
.L_x_1:
        /* <DEDUP_REMOVED lines=16> */
.L_x_3:


//--------------------- .nv.shared.reserved.0     --------------------------
	.section	.nv.shared.reserved.0,"aw",@nobits
	.weak		__nv_reservedSMEM_offset_0_alias
	.size		__nv_reservedSMEM_offset_0_alias, 0, 64
	.other		__nv_reservedSMEM_offset_0_alias,@"STO_CUDA_RESERVED_SHARED STV_DEFAULT"
__nv_reservedSMEM_offset_0_alias:
	.zero		0
	.zero		64


//--------------------- .nv.constant0._Z11fftshiftc3dP6float2ii --------------------------
	.section	.nv.constant0._Z11fftshiftc3dP6float2ii,"a",@progbits
	.sectionflags	@""
	.align	4
.nv.constant0._Z11fftshiftc3dP6float2ii:
	.zero		912


//--------------------- .nv.constant0._Z11fftshiftc2dP6float2iii --------------------------
	.section	.nv.constant0._Z11fftshiftc2dP6float2iii,"a",@progbits
	.sectionflags	@""
	.align	4
.nv.constant0._Z11fftshiftc2dP6float2iii:
	.zero		916


//--------------------- SYMBOLS --------------------------

	.type		.nv.reservedSmem.offset0,@object
	.size		.nv.reservedSmem.offset0,0x4
